//
// Generated by NVIDIA NVVM Compiler
//
// Compiler Build ID: CL-36424714
// Cuda compilation tools, release 13.0, V13.0.88
// Based on NVVM 20.0.0
//

.version 9.0
.target sm_100
.address_size 64

	// .globl	default_function_kernel

.visible .entry default_function_kernel(
	.param .u64 .ptr .align 1 default_function_kernel_param_0,
	.param .u64 .ptr .align 1 default_function_kernel_param_1
)
.maxntid 1024
{
	.reg .b32 	%r<16>;
	.reg .b32 	%f<2>;
	.reg .b64 	%rd<9>;

	ld.param.u64 	%rd1, [default_function_kernel_param_0];
	ld.param.u64 	%rd2, [default_function_kernel_param_1];
	cvta.to.global.u64 	%rd3, %rd2;
	cvta.to.global.u64 	%rd4, %rd1;
	mov.u32 	%r1, %ctaid.x;
	mov.u32 	%r2, %tid.x;
	and.b32  	%r3, %r2, 63;
	mul.lo.s32 	%r4, %r3, 320;
	mul.hi.u32 	%r5, %r1, 1717986919;
	shr.u32 	%r6, %r5, 3;
	mul.lo.s32 	%r7, %r6, 20;
	sub.s32 	%r8, %r1, %r7;
	shl.b32 	%r9, %r8, 4;
	shr.u32 	%r10, %r2, 6;
	or.b32  	%r11, %r4, %r10;
	mad.lo.s32 	%r12, %r6, 20480, %r11;
	add.s32 	%r13, %r12, %r9;
	mul.wide.u32 	%rd5, %r13, 4;
	add.s64 	%rd6, %rd4, %rd5;
	ld.global.nc.f32 	%f1, [%rd6];
	shl.b32 	%r14, %r1, 10;
	or.b32  	%r15, %r14, %r2;
	mul.wide.u32 	%rd7, %r15, 4;
	add.s64 	%rd8, %rd3, %rd7;
	st.global.f32 	[%rd8], %f1;
	ret;

}


// ===== COMPILED SASS (sm_100) =====

	.target	sm_100

	.elftype	@"ET_EXEC"


//--------------------- .note.nv.tkinfo           --------------------------
	.section	.note.nv.tkinfo,"",@"SHT_NOTE"
	.sectionflags	@"SHF_NOTE_NV_TKINFO"
	.tkinfo
        /*0018*/ 	.word	0x00000002
        /*0030*/ 	.string	""
        /*0030*/ 	.string	"ptxas"
        /*0030*/ 	.string	"Cuda compilation tools, release 13.0, V13.0.88"
        /*0030*/ 	.string	"Build cuda_13.0.r13.0/compiler.36424714_0"
        /*0030*/ 	.string	"-arch sm_100 -m 64 "



//--------------------- .note.nv.cuinfo           --------------------------
	.section	.note.nv.cuinfo,"",@"SHT_NOTE"
	.sectionflags	@"SHF_NOTE_NV_CUINFO"
        /*0018*/ 	.short	0x0002
        /*001a*/ 	.short	0x0064
        /*001c*/ 	.short	0x0082
	.zero		2


//--------------------- .nv.info                  --------------------------
	.section	.nv.info,"",@"SHT_CUDA_INFO"
	.align	4


	//----- nvinfo : EIATTR_REGCOUNT
	.align		4
        /*0000*/ 	.byte	0x04, 0x2f
        /*0002*/ 	.short	(.L_1 - .L_0)
	.align		4
.L_0:
        /*0004*/ 	.word	index@(default_function_kernel)
        /*0008*/ 	.word	0x0000000c


	//----- nvinfo : EIATTR_FRAME_SIZE
	.align		4
.L_1:
        /*000c*/ 	.byte	0x04, 0x11
        /*000e*/ 	.short	(.L_3 - .L_2)
	.align		4
.L_2:
        /*0010*/ 	.word	index@(default_function_kernel)
        /*0014*/ 	.word	0x00000000


	//----- nvinfo : EIATTR_MIN_STACK_SIZE
	.align		4
.L_3:
        /*0018*/ 	.byte	0x04, 0x12
        /*001a*/ 	.short	(.L_5 - .L_4)
	.align		4
.L_4:
        /*001c*/ 	.word	index@(default_function_kernel)
        /*0020*/ 	.word	0x00000000
.L_5:


//--------------------- .nv.compat                --------------------------
	.section	.nv.compat,"",@"SHT_CUDA_COMPAT_INFO"
	.align	4
        /*0000*/ 	.byte	0x02, 0x09, 0x00, 0x00, 0x02, 0x02, 0x01, 0x00, 0x02, 0x05, 0x05, 0x00, 0x03, 0x07, 0x01, 0x01
        /*0010*/ 	.byte	0x02, 0x03, 0x00, 0x00, 0x02, 0x06, 0x01, 0x00, 0x04, 0x0b, 0x08, 0x00, 0x09, 0x00, 0x00, 0x00
        /*0020*/ 	.byte	0x00, 0x00, 0x00, 0x00


//--------------------- .nv.info.default_function_kernel --------------------------
	.section	.nv.info.default_function_kernel,"",@"SHT_CUDA_INFO"
	.sectionflags	@""
	.align	4


	//----- nvinfo : EIATTR_CUDA_API_VERSION
	.align		4
        /*0000*/ 	.byte	0x04, 0x37
        /*0002*/ 	.short	(.L_7 - .L_6)
.L_6:
        /*0004*/ 	.word	0x00000082


	//----- nvinfo : EIATTR_KPARAM_INFO
	.align		4
.L_7:
        /*0008*/ 	.byte	0x04, 0x17
        /*000a*/ 	.short	(.L_9 - .L_8)
.L_8:
        /*000c*/ 	.word	0x00000000
        /*0010*/ 	.short	0x0001
        /*0012*/ 	.short	0x0008
        /*0014*/ 	.byte	0x00, 0xf5, 0x21, 0x00


	//----- nvinfo : EIATTR_KPARAM_INFO
	.align		4
.L_9:
        /*0018*/ 	.byte	0x04, 0x17
        /*001a*/ 	.short	(.L_11 - .L_10)
.L_10:
        /*001c*/ 	.word	0x00000000
        /*0020*/ 	.short	0x0000
        /*0022*/ 	.short	0x0000
        /*0024*/ 	.byte	0x00, 0xf5, 0x21, 0x00


	//----- nvinfo : EIATTR_SPARSE_MMA_MASK
	.align		4
.L_11:
        /*0028*/ 	.byte	0x03, 0x50
        /*002a*/ 	.short	0x0000


	//----- nvinfo : EIATTR_MAXREG_COUNT
	.align		4
        /*002c*/ 	.byte	0x03, 0x1b
        /*002e*/ 	.short	0x0040


	//----- nvinfo : EIATTR_MERCURY_ISA_VERSION
	.align		4
        /*0030*/ 	.byte	0x03, 0x5f
        /*0032*/ 	.short	0x0101


	//----- nvinfo : EIATTR_VRC_CTA_INIT_COUNT
	.align		4
        /*0034*/ 	.byte	0x02, 0x4a
	.zero		1
	.zero		1


	//----- nvinfo : EIATTR_EXIT_INSTR_OFFSETS
	.align		4
        /*0038*/ 	.byte	0x04, 0x1c
        /*003a*/ 	.short	(.L_13 - .L_12)


	//   ....[0]....
.L_12:
        /*003c*/ 	.word	0x00000150


	//----- nvinfo : EIATTR_MAX_THREADS
	.align		4
.L_13:
        /*0040*/ 	.byte	0x04, 0x05
        /*0042*/ 	.short	(.L_15 - .L_14)
.L_14:
        /*0044*/ 	.word	0x00000400
        /*0048*/ 	.word	0x00000001
        /*004c*/ 	.word	0x00000001


	//----- nvinfo : EIATTR_CBANK_PARAM_SIZE
	.align		4
.L_15:
        /*0050*/ 	.byte	0x03, 0x19
        /*0052*/ 	.short	0x0010


	//----- nvinfo : EIATTR_PARAM_CBANK
	.align		4
        /*0054*/ 	.byte	0x04, 0x0a
        /*0056*/ 	.short	(.L_17 - .L_16)
	.align		4
.L_16:
        /*0058*/ 	.word	index@(.nv.constant0.default_function_kernel)
        /*005c*/ 	.short	0x0380
        /*005e*/ 	.short	0x0010


	//----- nvinfo : EIATTR_SW_WAR
	.align		4
.L_17:
        /*0060*/ 	.byte	0x04, 0x36
        /*0062*/ 	.short	(.L_19 - .L_18)
.L_18:
        /*0064*/ 	.word	0x00000008
.L_19:


//--------------------- .nv.callgraph             --------------------------
	.section	.nv.callgraph,"",@"SHT_CUDA_CALLGRAPH"
	.align	4
	.sectionentsize	8
	.align		4
        /*0000*/ 	.word	0x00000000
	.align		4
        /*0004*/ 	.word	0xffffffff
	.align		4
        /*0008*/ 	.word	0x00000000
	.align		4
        /*000c*/ 	.word	0xfffffffe
	.align		4
        /*0010*/ 	.word	0x00000000
	.align		4
        /*0014*/ 	.word	0xfffffffd
	.align		4
        /*0018*/ 	.word	0x00000000
	.align		4
        /*001c*/ 	.word	0xfffffffc


//--------------------- .text.default_function_kernel --------------------------
	.section	.text.default_function_kernel,"ax",@progbits
	.align	128
        .global         default_function_kernel
        .type           default_function_kernel,@function
        .size           default_function_kernel,(.L_x_1 - default_function_kernel)
        .other          default_function_kernel,@"STO_CUDA_ENTRY STV_DEFAULT"
default_function_kernel:
.text.default_function_kernel:
[----:B------:R-:W-:Y:S01]  /*0000*/  LDC R1, c[0x0][0x37c] ;  /* 0x0000df00ff017b82 */ /* 0x000fe20000000800 */
[----:B------:R-:W0:Y:S07]  /*0010*/  S2R R9, SR_TID.X ;  /* 0x0000000000097919 */ /* 0x000e2e0000002100 */
[----:B------:R-:W1:Y:S01]  /*0020*/  LDC.64 R2, c[0x0][0x380] ;  /* 0x0000e000ff027b82 */ /* 0x000e620000000a00 */
[----:B------:R-:W2:Y:S01]  /*0030*/  LDCU.64 UR4, c[0x0][0x358] ;  /* 0x00006b00ff0477ac */ /* 0x000ea20008000a00 */
[----:B------:R-:W3:Y:S01]  /*0040*/  S2R R7, SR_CTAID.X ;  /* 0x0000000000077919 */ /* 0x000ee20000002500 */
[----:B0-----:R-:W-:-:S02]  /*0050*/  LOP3.LUT R0, R9, 0x3f, RZ, 0xc0, !PT ;  /* 0x0000003f09007812 */ /* 0x001fc400078ec0ff */
[----:B------:R-:W-:Y:S01]  /*0060*/  SHF.R.U32.HI R5, RZ, 0x6, R9 ;  /* 0x00000006ff057819 */ /* 0x000fe20000011609 */
[----:B---3--:R-:W-:-:S04]  /*0070*/  IMAD.HI.U32 R4, R7, 0x66666667, RZ ;  /* 0x6666666707047827 */ /* 0x008fc800078e00ff */
[----:B------:R-:W-:Y:S01]  /*0080*/  IMAD R0, R0, 0x140, RZ ;  /* 0x0000014000007824 */ /* 0x000fe200078e02ff */
[----:B------:R-:W-:-:S04]  /*0090*/  SHF.R.U32.HI R4, RZ, 0x3, R4 ;  /* 0x00000003ff047819 */ /* 0x000fc80000011604 */
[----:B------:R-:W-:-:S05]  /*00a0*/  LOP3.LUT R5, R0, R5, RZ, 0xfc, !PT ;  /* 0x0000000500057212 */ /* 0x000fca00078efcff */
[C---:B------:R-:W-:Y:S02]  /*00b0*/  IMAD R5, R4.reuse, 0x5000, R5 ;  /* 0x0000500004057824 */ /* 0x040fe400078e0205 */
[----:B------:R-:W-:-:S05]  /*00c0*/  IMAD R4, R4, -0x14, R7 ;  /* 0xffffffec04047824 */ /* 0x000fca00078e0207 */
[----:B------:R-:W-:-:S05]  /*00d0*/  LEA R5, R4, R5, 0x4 ;  /* 0x0000000504057211 */ /* 0x000fca00078e20ff */
[----:B-1----:R-:W-:Y:S02]  /*00e0*/  IMAD.WIDE.U32 R2, R5, 0x4, R2 ;  /* 0x0000000405027825 */ /* 0x002fe400078e0002 */
[----:B------:R-:W0:Y:S04]  /*00f0*/  LDC.64 R4, c[0x0][0x388] ;  /* 0x0000e200ff047b82 */ /* 0x000e280000000a00 */
[----:B--2---:R-:W2:Y:S01]  /*0100*/  LDG.E.CONSTANT R3, desc[UR4][R2.64] ;  /* 0x0000000402037981 */ /* 0x004ea2000c1e9900 */
[----:B------:R-:W-:-:S04]  /*0110*/  SHF.L.U32 R0, R7, 0xa, RZ ;  /* 0x0000000a07007819 */ /* 0x000fc800000006ff */
[----:B------:R-:W-:-:S05]  /*0120*/  LOP3.LUT R7, R0, R9, RZ, 0xfc, !PT ;  /* 0x0000000900077212 */ /* 0x000fca00078efcff */
[----:B0-----:R-:W-:-:S05]  /*0130*/  IMAD.WIDE.U32 R4, R7, 0x4, R4 ;  /* 0x0000000407047825 */ /* 0x001fca00078e0004 */
[----:B--2---:R-:W-:Y:S01]  /*0140*/  STG.E desc[UR4][R4.64], R3 ;  /* 0x0000000304007986 */ /* 0x004fe2000c101904 */
[----:B------:R-:W-:Y:S05]  /*0150*/  EXIT ;  /* 0x000000000000794d */ /* 0x000fea0003800000 */
.L_x_0:
[----:B------:R-:W-:-:S00]  /*0160*/  BRA `(.L_x_0) ;  /* 0xfffffffc00fc7947 */ /* 0x000fc0000383ffff */
[----:B------:R-:W-:-:S00]  /*0170*/  NOP ;  /* 0x0000000000007918 */ /* 0x000fc00000000000 */
        /* <DEDUP_REMOVED lines=8> */
.L_x_1:


//--------------------- .nv.shared.reserved.0     --------------------------
	.section	.nv.shared.reserved.0,"aw",@nobits
	.weak		__nv_reservedSMEM_offset_0_alias
	.size		__nv_reservedSMEM_offset_0_alias, 0, 64
	.other		__nv_reservedSMEM_offset_0_alias,@"STO_CUDA_RESERVED_SHARED STV_DEFAULT"
__nv_reservedSMEM_offset_0_alias:
	.zero		0
	.zero		64


//--------------------- .nv.constant0.default_function_kernel --------------------------
	.section	.nv.constant0.default_function_kernel,"a",@progbits
	.sectionflags	@""
	.align	4
.nv.constant0.default_function_kernel:
	.zero		912


//--------------------- SYMBOLS --------------------------

	.type		.nv.reservedSmem.offset0,@object
	.size		.nv.reservedSmem.offset0,0x4
